	.headerflags	@"EF_CUDA_TEXMODE_UNIFIED EF_CUDA_64BIT_ADDRESS EF_CUDA_ACCELERATORS EF_CUDA_SM90 EF_CUDA_VIRTUAL_SM(EF_CUDA_SM90)"
	.elftype	@"ET_EXEC"


//--------------------- .nv.info                  --------------------------
	.section	.nv.info,"",@"SHT_CUDA_INFO"
	.align	4


	//----- nvinfo : EIATTR_REGCOUNT
	.align		4
        /*0000*/ 	.byte	0x04, 0x2f
        /*0002*/ 	.short	(.L_1 - .L_0)
	.align		4
.L_0:
        /*0004*/ 	.word	index@(triton_poi_fused_constant_pad_nd_1)
        /*0008*/ 	.word	0x00000010


	//----- nvinfo : EIATTR_MIN_STACK_SIZE
	.align		4
.L_1:
        /*000c*/ 	.byte	0x04, 0x12
        /*000e*/ 	.short	(.L_3 - .L_2)
	.align		4
.L_2:
        /*0010*/ 	.word	index@(triton_poi_fused_constant_pad_nd_1)
        /*0014*/ 	.word	0x00000000


	//----- nvinfo : EIATTR_FRAME_SIZE
	.align		4
.L_3:
        /*0018*/ 	.byte	0x04, 0x11
        /*001a*/ 	.short	(.L_5 - .L_4)
	.align		4
.L_4:
        /*001c*/ 	.word	index@(triton_poi_fused_constant_pad_nd_1)
        /*0020*/ 	.word	0x00000000


	//----- nvinfo : EIATTR_MIN_STACK_SIZE
	.align		4
.L_5:
        /*0024*/ 	.byte	0x04, 0x12
        /*0026*/ 	.short	(.L_7 - .L_6)
	.align		4
.L_6:
        /*0028*/ 	.word	index@(triton_poi_fused_constant_pad_nd_1)
        /*002c*/ 	.word	0x00000000
.L_7:


//--------------------- .nv.info.triton_poi_fused_constant_pad_nd_1 --------------------------
	.section	.nv.info.triton_poi_fused_constant_pad_nd_1,"",@"SHT_CUDA_INFO"
	.sectionflags	@""
	.align	4


	//----- nvinfo : EIATTR_CUDA_API_VERSION
	.align		4
        /*0000*/ 	.byte	0x04, 0x37
        /*0002*/ 	.short	(.L_9 - .L_8)
.L_8:
        /*0004*/ 	.word	0x0000007c


	//----- nvinfo : EIATTR_KPARAM_INFO
	.align		4
.L_9:
        /*0008*/ 	.byte	0x04, 0x17
        /*000a*/ 	.short	(.L_11 - .L_10)
.L_10:
        /*000c*/ 	.word	0x00000000
        /*0010*/ 	.short	0x0002
        /*0012*/ 	.short	0x0010
        /*0014*/ 	.byte	0x00, 0xf0, 0x11, 0x00


	//----- nvinfo : EIATTR_KPARAM_INFO
	.align		4
.L_11:
        /*0018*/ 	.byte	0x04, 0x17
        /*001a*/ 	.short	(.L_13 - .L_12)
.L_12:
        /*001c*/ 	.word	0x00000000
        /*0020*/ 	.short	0x0001
        /*0022*/ 	.short	0x0008
        /*0024*/ 	.byte	0x00, 0xf4, 0x21, 0x00


	//----- nvinfo : EIATTR_KPARAM_INFO
	.align		4
.L_13:
        /*0028*/ 	.byte	0x04, 0x17
        /*002a*/ 	.short	(.L_15 - .L_14)
.L_14:
        /*002c*/ 	.word	0x00000000
        /*0030*/ 	.short	0x0000
        /*0032*/ 	.short	0x0000
        /*0034*/ 	.byte	0x00, 0xf4, 0x21, 0x00


	//----- nvinfo : EIATTR_SPARSE_MMA_MASK
	.align		4
.L_15:
        /*0038*/ 	.byte	0x03, 0x50
        /*003a*/ 	.short	0x0000


	//----- nvinfo : EIATTR_MAXREG_COUNT
	.align		4
        /*003c*/ 	.byte	0x03, 0x1b
        /*003e*/ 	.short	0x00ff


	//----- nvinfo : EIATTR_EXIT_INSTR_OFFSETS
	.align		4
        /*0040*/ 	.byte	0x04, 0x1c
        /*0042*/ 	.short	(.L_17 - .L_16)


	//   ....[0]....
.L_16:
        /*0044*/ 	.word	0x00000590


	//   ....[1]....
        /*0048*/ 	.word	0x000005b0


	//----- nvinfo : EIATTR_REQNTID
	.align		4
.L_17:
        /*004c*/ 	.byte	0x04, 0x10
        /*004e*/ 	.short	(.L_19 - .L_18)
.L_18:
        /*0050*/ 	.word	0x00000080
        /*0054*/ 	.word	0x00000001
        /*0058*/ 	.word	0x00000001


	//----- nvinfo : EIATTR_CRS_STACK_SIZE
	.align		4
.L_19:
        /*005c*/ 	.byte	0x04, 0x1e
        /*005e*/ 	.short	(.L_21 - .L_20)
.L_20:
        /*0060*/ 	.word	0x00000000


	//----- nvinfo : EIATTR_CBANK_PARAM_SIZE
	.align		4
.L_21:
        /*0064*/ 	.byte	0x03, 0x19
        /*0066*/ 	.short	0x0014


	//----- nvinfo : EIATTR_PARAM_CBANK
	.align		4
        /*0068*/ 	.byte	0x04, 0x0a
        /*006a*/ 	.short	(.L_23 - .L_22)
	.align		4
.L_22:
        /*006c*/ 	.word	index@(.nv.constant0.triton_poi_fused_constant_pad_nd_1)
        /*0070*/ 	.short	0x0210
        /*0072*/ 	.short	0x0014


	//----- nvinfo : EIATTR_SW_WAR
	.align		4
.L_23:
        /*0074*/ 	.byte	0x04, 0x36
        /*0076*/ 	.short	(.L_25 - .L_24)
.L_24:
        /*0078*/ 	.word	0x00000008
.L_25:


//--------------------- .nv.callgraph             --------------------------
	.section	.nv.callgraph,"",@"SHT_CUDA_CALLGRAPH"
	.align	4
	.sectionentsize	8
	.align		4
        /*0000*/ 	.word	0x00000000
	.align		4
        /*0004*/ 	.word	0xffffffff
	.align		4
        /*0008*/ 	.word	0x00000000
	.align		4
        /*000c*/ 	.word	0xfffffffe
	.align		4
        /*0010*/ 	.word	0x00000000
	.align		4
        /*0014*/ 	.word	0xfffffffd
	.align		4
        /*0018*/ 	.word	0x00000000
	.align		4
        /*001c*/ 	.word	0xfffffffc


//--------------------- .text.triton_poi_fused_constant_pad_nd_1 --------------------------
	.section	.text.triton_poi_fused_constant_pad_nd_1,"ax",@progbits
	.align	128
        .global         triton_poi_fused_constant_pad_nd_1
        .type           triton_poi_fused_constant_pad_nd_1,@function
        .size           triton_poi_fused_constant_pad_nd_1,(.L_x_3 - triton_poi_fused_constant_pad_nd_1)
        .other          triton_poi_fused_constant_pad_nd_1,@"STO_CUDA_ENTRY STV_DEFAULT"
triton_poi_fused_constant_pad_nd_1:
.text.triton_poi_fused_constant_pad_nd_1:
[----:B------:R-:W0:Y:S02]  /*0000*/  LDC R1, c[0x0][0x28] ;  /* 0x00000a00ff017b82 */ /* 0x000e240000000800 */
[----:B------:R-:W1:Y:S01]  /*0010*/  S2R R0, SR_TID.X ;  /* 0x0000000000007919 */ /* 0x000e620000002100 */
[----:B------:R-:W-:Y:S01]  /*0020*/  ULDC.64 UR4, c[0x0][0x208] ;  /* 0x0000820000047ab9 */ /* 0x000fe20000000a00 */
[----:B------:R-:W-:Y:S01]  /*0030*/  BSSY B0, `(.L_x_0) ;  /* 0x0000052000007945 */ /* 0x000fe20003800000 */
[----:B------:R-:W2:Y:S01]  /*0040*/  S2R R3, SR_CTAID.X ;  /* 0x0000000000037919 */ /* 0x000ea20000002500 */
[----:B-1----:R-:W-:-:S05]  /*0050*/  LOP3.LUT R0, R0, 0x7f, RZ, 0xc0, !PT ;  /* 0x0000007f00007812 */ /* 0x002fca00078ec0ff */
[----:B--2---:R-:W-:-:S04]  /*0060*/  IMAD R0, R3, 0x80, R0 ;  /* 0x0000008003007824 */ /* 0x004fc800078e0200 */
[C---:B------:R-:W-:Y:S01]  /*0070*/  IMAD.HI R2, R0.reuse, 0x2e8ba2e9, RZ ;  /* 0x2e8ba2e900027827 */ /* 0x040fe200078e02ff */
[----:B------:R-:W-:-:S04]  /*0080*/  ISETP.GE.AND P2, PT, R0, 0x790, PT ;  /* 0x000007900000780c */ /* 0x000fc80003f46270 */
[----:B------:R-:W-:-:S04]  /*0090*/  SHF.R.S32.HI R3, RZ, 0x1, R2 ;  /* 0x00000001ff037819 */ /* 0x000fc80000011402 */
[----:B------:R-:W-:-:S05]  /*00a0*/  LEA.HI R3, R2, R3, RZ, 0x1 ;  /* 0x0000000302037211 */ /* 0x000fca00078f08ff */
[----:B------:R-:W-:-:S04]  /*00b0*/  IMAD.HI R5, R3, 0x2e8ba2e9, RZ ;  /* 0x2e8ba2e903057827 */ /* 0x000fc800078e02ff */
[----:B------:R-:W-:Y:S01]  /*00c0*/  IMAD R4, R3, -0xb, R0 ;  /* 0xfffffff503047824 */ /* 0x000fe200078e0200 */
[----:B------:R-:W-:-:S03]  /*00d0*/  SHF.R.S32.HI R6, RZ, 0x1, R5 ;  /* 0x00000001ff067819 */ /* 0x000fc60000011405 */
[----:B------:R-:W-:Y:S01]  /*00e0*/  VIADD R2, R4, 0xfffffffe ;  /* 0xfffffffe04027836 */ /* 0x000fe20000000000 */
[----:B------:R-:W-:-:S04]  /*00f0*/  LEA.HI R6, R5, R6, RZ, 0x1 ;  /* 0x0000000605067211 */ /* 0x000fc800078f08ff */
[----:B------:R-:W-:Y:S01]  /*0100*/  LOP3.LUT R7, R2, 0x80, RZ, 0xc0, !PT ;  /* 0x0000008002077812 */ /* 0x000fe200078ec0ff */
[----:B------:R-:W-:-:S03]  /*0110*/  IMAD R5, R6, -0xb, R3 ;  /* 0xfffffff506057824 */ /* 0x000fc600078e0203 */
[----:B------:R-:W-:Y:S01]  /*0120*/  LEA.HI R7, R7, R2, RZ, 0x19 ;  /* 0x0000000207077211 */ /* 0x000fe200078fc8ff */
[----:B------:R-:W-:Y:S01]  /*0130*/  VIADD R3, R5, 0xfffffffe ;  /* 0xfffffffe05037836 */ /* 0x000fe20000000000 */
[----:B------:R-:W-:Y:S02]  /*0140*/  PRMT R6, R4, 0x5410, R5 ;  /* 0x0000541004067816 */ /* 0x000fe40000000005 */
[----:B------:R-:W-:Y:S02]  /*0150*/  PRMT R10, R7, 0x8880, RZ ;  /* 0x00008880070a7816 */ /* 0x000fe400000000ff */
[----:B------:R-:W-:Y:S02]  /*0160*/  LOP3.LUT R7, R6, 0xff00ff, RZ, 0xc0, !PT ;  /* 0x00ff00ff06077812 */ /* 0x000fe400078ec0ff */
[----:B------:R-:W-:Y:S02]  /*0170*/  LOP3.LUT R8, R3, 0x80, RZ, 0xc0, !PT ;  /* 0x0000008003087812 */ /* 0x000fe400078ec0ff */
[----:B------:R-:W-:-:S02]  /*0180*/  PRMT R11, R7, 0x7732, RZ ;  /* 0x00007732070b7816 */ /* 0x000fc400000000ff */
[----:B------:R-:W-:Y:S02]  /*0190*/  LOP3.LUT R9, R7, 0xffff, RZ, 0xc0, !PT ;  /* 0x0000ffff07097812 */ /* 0x000fe400078ec0ff */
[----:B------:R-:W-:Y:S01]  /*01a0*/  SHF.R.S32.HI R7, RZ, 0x1, R10 ;  /* 0x00000001ff077819 */ /* 0x000fe2000001140a */
[----:B------:R-:W-:Y:S01]  /*01b0*/  IMAD.MOV.U32 R10, RZ, RZ, R11 ;  /* 0x000000ffff0a7224 */ /* 0x000fe200078e000b */
[----:B------:R-:W-:Y:S02]  /*01c0*/  LEA.HI R8, R8, R3, RZ, 0x19 ;  /* 0x0000000308087211 */ /* 0x000fe400078fc8ff */
[----:B------:R-:W-:Y:S02]  /*01d0*/  SHF.R.U32.HI R9, RZ, 0x7, R9 ;  /* 0x00000007ff097819 */ /* 0x000fe40000011609 */
[----:B------:R-:W-:Y:S02]  /*01e0*/  PRMT R12, R8, 0x8880, RZ ;  /* 0x00008880080c7816 */ /* 0x000fe400000000ff */
[----:B------:R-:W-:-:S02]  /*01f0*/  SHF.R.U32.HI R8, RZ, 0x7, R10 ;  /* 0x00000007ff087819 */ /* 0x000fc4000001160a */
[----:B------:R-:W-:Y:S02]  /*0200*/  LOP3.LUT R11, R7, 0xffff, RZ, 0xc0, !PT ;  /* 0x0000ffff070b7812 */ /* 0x000fe400078ec0ff */
[----:B------:R-:W-:Y:S02]  /*0210*/  PRMT R9, R9, 0x5410, R8 ;  /* 0x0000541009097816 */ /* 0x000fe40000000008 */
[----:B------:R-:W-:Y:S01]  /*0220*/  SHF.R.U32.HI R10, RZ, 0x6, R11 ;  /* 0x00000006ff0a7819 */ /* 0x000fe2000001160b */
[----:B------:R-:W-:Y:S01]  /*0230*/  IMAD.MOV.U32 R11, RZ, RZ, R12 ;  /* 0x000000ffff0b7224 */ /* 0x000fe200078e000c */
[----:B------:R-:W-:Y:S01]  /*0240*/  LOP3.LUT R2, R3, R2, RZ, 0xfc, !PT ;  /* 0x0000000203027212 */ /* 0x000fe200078efcff */
[----:B------:R-:W-:Y:S01]  /*0250*/  VIADD.16x2 R8, R6, R9 ;  /* 0x0000000906087236 */ /* 0x000fe20000000200 */
[----:B------:R-:W-:Y:S02]  /*0260*/  LOP3.LUT R10, R10, 0x3, RZ, 0xc0, !PT ;  /* 0x000000030a0a7812 */ /* 0x000fe400078ec0ff */
[----:B------:R-:W-:-:S02]  /*0270*/  SHF.R.S32.HI R6, RZ, 0x1, R11 ;  /* 0x00000001ff067819 */ /* 0x000fc4000001140b */
[----:B------:R-:W-:Y:S01]  /*0280*/  LOP3.LUT R8, R8, 0xfe00fe, RZ, 0xc0, !PT ;  /* 0x00fe00fe08087812 */ /* 0x000fe200078ec0ff */
[----:B------:R-:W-:Y:S01]  /*0290*/  IMAD.IADD R10, R7, 0x1, R10 ;  /* 0x00000001070a7824 */ /* 0x000fe200078e020a */
[----:B------:R-:W-:Y:S02]  /*02a0*/  LOP3.LUT R9, R6, 0xffff, RZ, 0xc0, !PT ;  /* 0x0000ffff06097812 */ /* 0x000fe400078ec0ff */
[----:B------:R-:W-:Y:S01]  /*02b0*/  PRMT R12, R8, 0xbb32, RZ ;  /* 0x0000bb32080c7816 */ /* 0x000fe200000000ff */
[----:B------:R-:W-:Y:S01]  /*02c0*/  IMAD.MOV R11, RZ, RZ, -R8 ;  /* 0x000000ffff0b7224 */ /* 0x000fe200078e0a08 */
[----:B------:R-:W-:Y:S02]  /*02d0*/  SHF.R.U32.HI R8, RZ, 0x6, R9 ;  /* 0x00000006ff087819 */ /* 0x000fe40000011609 */
[----:B------:R-:W-:Y:S01]  /*02e0*/  LOP3.LUT R10, R10, 0xfc, RZ, 0xc0, !PT ;  /* 0x000000fc0a0a7812 */ /* 0x000fe200078ec0ff */
[----:B------:R-:W-:Y:S01]  /*02f0*/  IMAD.MOV R12, RZ, RZ, -R12 ;  /* 0x000000ffff0c7224 */ /* 0x000fe200078e0a0c */
[----:B------:R-:W-:-:S02]  /*0300*/  LOP3.LUT R9, R8, 0x3, RZ, 0xc0, !PT ;  /* 0x0000000308097812 */ /* 0x000fc400078ec0ff */
[----:B------:R-:W-:Y:S01]  /*0310*/  PRMT R11, R11, 0x7710, RZ ;  /* 0x000077100b0b7816 */ /* 0x000fe200000000ff */
[----:B------:R-:W-:Y:S01]  /*0320*/  IMAD.MOV R10, RZ, RZ, -R10 ;  /* 0x000000ffff0a7224 */ /* 0x000fe200078e0a0a */
[----:B------:R-:W-:Y:S01]  /*0330*/  PRMT R8, R12, 0x7710, RZ ;  /* 0x000077100c087816 */ /* 0x000fe200000000ff */
[----:B------:R-:W-:Y:S01]  /*0340*/  IMAD.IADD R9, R6, 0x1, R9 ;  /* 0x0000000106097824 */ /* 0x000fe200078e0209 */
[----:B------:R-:W-:Y:S01]  /*0350*/  ISETP.GE.U32.AND P1, PT, R2, 0x8, PT ;  /* 0x000000080200780c */ /* 0x000fe20003f26070 */
[----:B------:R-:W-:Y:S01]  /*0360*/  IMAD.IADD R4, R4, 0x1, R11 ;  /* 0x0000000104047824 */ /* 0x000fe200078e020b */
[----:B------:R-:W-:Y:S01]  /*0370*/  PRMT R10, R10, 0x7710, RZ ;  /* 0x000077100a0a7816 */ /* 0x000fe200000000ff */
[----:B------:R-:W-:Y:S01]  /*0380*/  IMAD.IADD R5, R5, 0x1, R8 ;  /* 0x0000000105057824 */ /* 0x000fe200078e0208 */
[----:B------:R-:W-:Y:S02]  /*0390*/  LOP3.LUT R9, R9, 0xfc, RZ, 0xc0, !PT ;  /* 0x000000fc09097812 */ /* 0x000fe400078ec0ff */
[----:B------:R-:W-:Y:S01]  /*03a0*/  PRMT R12, R4, 0x8880, RZ ;  /* 0x00008880040c7816 */ /* 0x000fe200000000ff */
[----:B------:R-:W-:Y:S01]  /*03b0*/  IMAD.IADD R10, R7, 0x1, R10 ;  /* 0x00000001070a7824 */ /* 0x000fe200078e020a */
[----:B------:R-:W-:Y:S01]  /*03c0*/  PRMT R8, R5, 0x8880, RZ ;  /* 0x0000888005087816 */ /* 0x000fe200000000ff */
[----:B------:R-:W-:Y:S01]  /*03d0*/  IMAD.MOV R13, RZ, RZ, -R9 ;  /* 0x000000ffff0d7224 */ /* 0x000fe200078e0a09 */
[----:B------:R-:W1:Y:S01]  /*03e0*/  LDC.64 R4, c[0x0][0x210] ;  /* 0x00008400ff047b82 */ /* 0x000e620000000a00 */
[----:B------:R-:W-:Y:S01]  /*03f0*/  IMAD.HI R7, R0, 0x43b3d5b, RZ ;  /* 0x043b3d5b00077827 */ /* 0x000fe200078e02ff */
[----:B------:R-:W-:-:S02]  /*0400*/  LOP3.LUT R11, R10, 0xffff, RZ, 0xc0, !PT ;  /* 0x0000ffff0a0b7812 */ /* 0x000fc400078ec0ff */
[----:B------:R-:W-:Y:S01]  /*0410*/  PRMT R13, R13, 0x7710, RZ ;  /* 0x000077100d0d7816 */ /* 0x000fe200000000ff */
[----:B------:R-:W-:Y:S01]  /*0420*/  IMAD.MOV.U32 R9, RZ, RZ, R8 ;  /* 0x000000ffff097224 */ /* 0x000fe200078e0008 */
[----:B------:R-:W-:-:S03]  /*0430*/  SHF.R.U32.HI R8, RZ, 0x1, R7 ;  /* 0x00000001ff087819 */ /* 0x000fc60000011607 */
[----:B------:R-:W-:Y:S01]  /*0440*/  IMAD.IADD R10, R6, 0x1, R13 ;  /* 0x00000001060a7824 */ /* 0x000fe200078e020d */
[----:B------:R-:W-:Y:S02]  /*0450*/  VIMNMX R9, R9, R12, !PT ;  /* 0x0000000c09097248 */ /* 0x000fe40007fe0100 */
[----:B------:R-:W-:Y:S02]  /*0460*/  PRMT R12, R11, 0x8880, RZ ;  /* 0x000088800b0c7816 */ /* 0x000fe400000000ff */
[----:B------:R-:W-:Y:S02]  /*0470*/  PRMT R11, R9, 0x9910, RZ ;  /* 0x00009910090b7816 */ /* 0x000fe400000000ff */
[----:B------:R-:W-:Y:S01]  /*0480*/  LEA.HI R8, R7, R8, RZ, 0x1 ;  /* 0x0000000807087211 */ /* 0x000fe200078f08ff */
[----:B------:R-:W-:Y:S01]  /*0490*/  IMAD.MOV.U32 R9, RZ, RZ, R12 ;  /* 0x000000ffff097224 */ /* 0x000fe200078e000c */
[----:B------:R-:W2:Y:S01]  /*04a0*/  LDC.64 R6, c[0x0][0x218] ;  /* 0x00008600ff067b82 */ /* 0x000ea20000000a00 */
[----:B------:R-:W-:-:S02]  /*04b0*/  ISETP.LT.AND P0, PT, R11, 0x1, !P2 ;  /* 0x000000010b00780c */ /* 0x000fc40005701270 */
[----:B------:R-:W-:Y:S01]  /*04c0*/  PRMT R10, R10, 0x8880, RZ ;  /* 0x000088800a0a7816 */ /* 0x000fe200000000ff */
[----:B------:R-:W-:Y:S01]  /*04d0*/  IMAD R8, R8, 0x10, R9 ;  /* 0x0000001008087824 */ /* 0x000fe200078e0209 */
[----:B------:R-:W-:Y:S01]  /*04e0*/  ISETP.LT.U32.AND P0, PT, R2, 0x8, P0 ;  /* 0x000000080200780c */ /* 0x000fe20000701070 */
[----:B------:R-:W-:Y:S02]  /*04f0*/  IMAD.MOV.U32 R2, RZ, RZ, RZ ;  /* 0x000000ffff027224 */ /* 0x000fe400078e00ff */
[----:B------:R-:W-:-:S04]  /*0500*/  IMAD.MOV.U32 R3, RZ, RZ, R10 ;  /* 0x000000ffff037224 */ /* 0x000fc800078e000a */
[----:B------:R-:W-:-:S04]  /*0510*/  IMAD R3, R3, 0x4, R8 ;  /* 0x0000000403037824 */ /* 0x000fc800078e0208 */
[----:B-1----:R-:W-:Y:S02]  /*0520*/  IMAD.WIDE R4, R3, 0x4, R4 ;  /* 0x0000000403047825 */ /* 0x002fe400078e0204 */
[----:B------:R-:W-:Y:S05]  /*0530*/  @!P0 BRA `(.L_x_1) ;  /* 0x0000000000048947 */ /* 0x000fea0003800000 */
[----:B------:R1:W5:Y:S02]  /*0540*/  LDG.E.EL R2, desc[UR4][R4.64] ;  /* 0x0000000404027981 */ /* 0x000364000c2e1900 */
.L_x_1:
[----:B------:R-:W-:Y:S05]  /*0550*/  BSYNC B0 ;  /* 0x0000000000007941 */ /* 0x000fea0003800000 */
.L_x_0:
[----:B-----5:R-:W-:Y:S01]  /*0560*/  SEL R2, R2, RZ, P0 ;  /* 0x000000ff02027207 */ /* 0x020fe20000000000 */
[----:B--2---:R-:W-:-:S03]  /*0570*/  IMAD.WIDE R6, R0, 0x4, R6 ;  /* 0x0000000400067825 */ /* 0x004fc600078e0206 */
[----:B------:R-:W-:Y:S01]  /*0580*/  SEL R3, R2, RZ, !P1 ;  /* 0x000000ff02037207 */ /* 0x000fe20004800000 */
[----:B------:R-:W-:Y:S06]  /*0590*/  @P2 EXIT ;  /* 0x000000000000294d */ /* 0x000fec0003800000 */
[----:B------:R-:W-:Y:S01]  /*05a0*/  STG.E desc[UR4][R6.64], R3 ;  /* 0x0000000306007986 */ /* 0x000fe2000c101904 */
[----:B------:R-:W-:Y:S05]  /*05b0*/  EXIT ;  /* 0x000000000000794d */ /* 0x000fea0003800000 */
.L_x_2:
[----:B------:R-:W-:-:S00]  /*05c0*/  BRA `(.L_x_2) ;  /* 0xfffffffc00fc7947 */ /* 0x000fc0000383ffff */
[----:B------:R-:W-:-:S00]  /*05d0*/  NOP ;  /* 0x0000000000007918 */ /* 0x000fc00000000000 */
        /* <DEDUP_REMOVED lines=10> */
.L_x_3:


//--------------------- .nv.constant0.triton_poi_fused_constant_pad_nd_1 --------------------------
	.section	.nv.constant0.triton_poi_fused_constant_pad_nd_1,"a",@progbits
	.sectionflags	@""
	.align	4
.nv.constant0.triton_poi_fused_constant_pad_nd_1:
	.zero		548
